//
// Generated by NVIDIA NVVM Compiler
//
// Compiler Build ID: CL-36424714
// Cuda compilation tools, release 13.0, V13.0.88
// Based on NVVM 20.0.0
//

.version 9.0
.target sm_100
.address_size 64

	// .globl	_Z14render_fractalPiiiffiPffS_i

.visible .entry _Z14render_fractalPiiiffiPffS_i(
	.param .u64 .ptr .align 1 _Z14render_fractalPiiiffiPffS_i_param_0,
	.param .u32 _Z14render_fractalPiiiffiPffS_i_param_1,
	.param .u32 _Z14render_fractalPiiiffiPffS_i_param_2,
	.param .f32 _Z14render_fractalPiiiffiPffS_i_param_3,
	.param .f32 _Z14render_fractalPiiiffiPffS_i_param_4,
	.param .u32 _Z14render_fractalPiiiffiPffS_i_param_5,
	.param .u64 .ptr .align 1 _Z14render_fractalPiiiffiPffS_i_param_6,
	.param .f32 _Z14render_fractalPiiiffiPffS_i_param_7,
	.param .u64 .ptr .align 1 _Z14render_fractalPiiiffiPffS_i_param_8,
	.param .u32 _Z14render_fractalPiiiffiPffS_i_param_9
)
{
	.reg .pred 	%p<26>;
	.reg .b32 	%r<49>;
	.reg .b32 	%f<102>;
	.reg .b64 	%rd<13>;

	ld.param.u64 	%rd4, [_Z14render_fractalPiiiffiPffS_i_param_0];
	ld.param.u32 	%r14, [_Z14render_fractalPiiiffiPffS_i_param_1];
	ld.param.u32 	%r15, [_Z14render_fractalPiiiffiPffS_i_param_2];
	ld.param.f32 	%f19, [_Z14render_fractalPiiiffiPffS_i_param_3];
	ld.param.f32 	%f20, [_Z14render_fractalPiiiffiPffS_i_param_4];
	ld.param.u32 	%r16, [_Z14render_fractalPiiiffiPffS_i_param_5];
	ld.param.u64 	%rd5, [_Z14render_fractalPiiiffiPffS_i_param_6];
	ld.param.f32 	%f21, [_Z14render_fractalPiiiffiPffS_i_param_7];
	ld.param.u64 	%rd6, [_Z14render_fractalPiiiffiPffS_i_param_8];
	cvta.to.global.u64 	%rd1, %rd6;
	setp.lt.s32 	%p1, %r16, 1;
	@%p1 bra 	$L__BB0_12;
	mov.u32 	%r18, %ctaid.x;
	mul.wide.u32 	%rd7, %r18, 4;
	add.s64 	%rd8, %rd1, %rd7;
	ld.global.u32 	%r19, [%rd8];
	mul.f32 	%f23, %f21, 0f3F000000;
	cvt.rzi.f32.f32 	%f24, %f23;
	add.f32 	%f25, %f24, %f24;
	sub.f32 	%f26, %f21, %f25;
	abs.f32 	%f1, %f26;
	abs.f32 	%f2, %f21;
	cvt.rn.f32.s32 	%f3, %r14;
	add.f32 	%f4, %f19, %f19;
	cvt.rn.f32.s32 	%f5, %r15;
	add.f32 	%f6, %f20, %f20;
	neg.s32 	%r46, %r16;
	mov.u32 	%r20, %tid.x;
	shl.b32 	%r21, %r19, 10;
	or.b32  	%r48, %r21, %r20;
	mul.lo.s32 	%r3, %r18, 12;
	mul.lo.s32 	%r4, %r15, %r18;
	cvta.to.global.u64 	%rd2, %rd5;
	cvta.to.global.u64 	%rd3, %rd4;
	mov.f32 	%f99, 0f00000000;
	mov.b32 	%r47, 0;
	mov.f32 	%f100, %f99;
$L__BB0_2:
	setp.eq.f32 	%p2, %f21, 0f00000000;
	shl.b32 	%r22, %r48, 13;
	xor.b32  	%r23, %r22, %r48;
	shr.s32 	%r24, %r23, 17;
	xor.b32  	%r8, %r24, %r23;
	and.b32  	%r25, %r8, 1;
	setp.eq.b32 	%p3, %r25, 1;
	selp.b32 	%r26, 6, 0, %p3;
	add.s32 	%r27, %r26, %r3;
	mul.wide.s32 	%rd9, %r27, 4;
	add.s64 	%rd10, %rd2, %rd9;
	ld.global.f32 	%f28, [%rd10];
	ld.global.f32 	%f29, [%rd10+4];
	ld.global.f32 	%f30, [%rd10+8];
	ld.global.f32 	%f31, [%rd10+12];
	ld.global.f32 	%f32, [%rd10+16];
	ld.global.f32 	%f33, [%rd10+20];
	mul.f32 	%f34, %f99, %f29;
	fma.rn.f32 	%f35, %f100, %f28, %f34;
	add.f32 	%f9, %f30, %f35;
	mul.f32 	%f36, %f99, %f32;
	fma.rn.f32 	%f37, %f31, %f9, %f36;
	add.f32 	%f10, %f33, %f37;
	mul.f32 	%f38, %f10, %f10;
	fma.rn.f32 	%f11, %f9, %f9, %f38;
	abs.f32 	%f12, %f11;
	setp.eq.f32 	%p4, %f11, 0f3F800000;
	or.pred  	%p5, %p2, %p4;
	mov.f32 	%f101, 0f3F800000;
	@%p5 bra 	$L__BB0_7;
	setp.num.f32 	%p6, %f2, %f2;
	setp.num.f32 	%p7, %f12, %f12;
	and.pred  	%p8, %p7, %p6;
	@%p8 bra 	$L__BB0_5;
	add.rn.f32 	%f101, %f11, %f21;
	bra.uni 	$L__BB0_7;
$L__BB0_5:
	setp.lt.f32 	%p9, %f12, 0f00800000;
	mul.f32 	%f39, %f12, 0f4B800000;
	selp.f32 	%f40, %f39, %f12, %p9;
	mov.b32 	%r28, %f40;
	add.s32 	%r29, %r28, -1060439283;
	and.b32  	%r30, %r29, -8388608;
	sub.s32 	%r31, %r28, %r30;
	mov.b32 	%f41, %r31;
	cvt.rn.f32.s32 	%f42, %r30;
	selp.f32 	%f43, 0fC1C00000, 0f00000000, %p9;
	fma.rn.f32 	%f44, %f42, 0f34000000, %f43;
	add.f32 	%f45, %f41, 0fBF800000;
	add.f32 	%f46, %f41, 0f3F800000;
	rcp.approx.ftz.f32 	%f47, %f46;
	add.f32 	%f48, %f45, %f45;
	mul.f32 	%f49, %f48, %f47;
	mul.f32 	%f50, %f49, %f49;
	neg.f32 	%f51, %f49;
	sub.f32 	%f52, %f45, %f49;
	add.f32 	%f53, %f52, %f52;
	fma.rn.f32 	%f54, %f51, %f45, %f53;
	mul.rn.f32 	%f55, %f47, %f54;
	fma.rn.f32 	%f56, %f50, 0f3A2C32E4, 0f3B52E7DB;
	fma.rn.f32 	%f57, %f56, %f50, 0f3C93BB73;
	fma.rn.f32 	%f58, %f57, %f50, 0f3DF6384F;
	mul.rn.f32 	%f59, %f58, %f50;
	fma.rn.f32 	%f60, %f49, 0f3FB8AA3B, %f44;
	mul.f32 	%f61, %f59, 0f40400000;
	sub.f32 	%f62, %f44, %f60;
	fma.rn.f32 	%f63, %f49, 0f3FB8AA3B, %f62;
	fma.rn.f32 	%f64, %f55, 0f3FB8AA3B, %f63;
	fma.rn.f32 	%f65, %f49, 0f32A55E34, %f64;
	fma.rn.f32 	%f66, %f61, %f55, %f65;
	fma.rn.f32 	%f67, %f59, %f49, %f66;
	add.rn.f32 	%f68, %f60, %f67;
	mul.rn.f32 	%f69, %f68, %f21;
	cvt.rni.f32.f32 	%f70, %f69;
	sub.f32 	%f71, %f69, %f70;
	neg.f32 	%f72, %f69;
	fma.rn.f32 	%f73, %f68, %f21, %f72;
	neg.f32 	%f74, %f60;
	add.rn.f32 	%f75, %f68, %f74;
	neg.f32 	%f76, %f75;
	add.rn.f32 	%f77, %f67, %f76;
	fma.rn.f32 	%f78, %f77, %f21, %f73;
	add.f32 	%f79, %f71, %f78;
	setp.gt.f32 	%p10, %f70, 0f00000000;
	selp.b32 	%r32, 0, -2097152000, %p10;
	setp.neu.f32 	%p11, %f11, 0f00000000;
	setp.neu.f32 	%p12, %f12, 0f7F800000;
	setp.lt.f32 	%p13, %f69, 0f00000000;
	selp.f32 	%f80, 0f00000000, 0f7F800000, %p13;
	abs.f32 	%f81, %f69;
	setp.gt.f32 	%p14, %f81, 0f43180000;
	cvt.rzi.s32.f32 	%r33, %f70;
	shl.b32 	%r34, %r33, 23;
	sub.s32 	%r35, %r34, %r32;
	mov.b32 	%f82, %r35;
	add.s32 	%r36, %r32, 2130706432;
	mov.b32 	%f83, %r36;
	fma.rn.f32 	%f84, %f79, 0f391FCB8E, 0f3AAF85ED;
	fma.rn.f32 	%f85, %f84, %f79, 0f3C1D9856;
	fma.rn.f32 	%f86, %f85, %f79, 0f3D6357BB;
	fma.rn.f32 	%f87, %f86, %f79, 0f3E75FDEC;
	fma.rn.f32 	%f88, %f87, %f79, 0f3F317218;
	fma.rn.f32 	%f89, %f88, %f79, 0f3F800000;
	mul.f32 	%f90, %f89, %f83;
	mul.f32 	%f91, %f90, %f82;
	selp.f32 	%f101, %f80, %f91, %p14;
	and.pred  	%p15, %p11, %p12;
	@%p15 bra 	$L__BB0_7;
	setp.lt.f32 	%p16, %f21, 0f00000000;
	setp.neu.f32 	%p17, %f1, 0f3F800000;
	add.f32 	%f92, %f11, %f11;
	mov.b32 	%r37, %f92;
	xor.b32  	%r38, %r37, 2139095040;
	selp.b32 	%r39, %r38, %r37, %p16;
	and.b32  	%r40, %r39, 2147483647;
	selp.b32 	%r41, %r40, %r39, %p17;
	mov.b32 	%f101, %r41;
$L__BB0_7:
	div.rn.f32 	%f100, %f9, %f101;
	div.rn.f32 	%f99, %f10, %f101;
	setp.lt.u32 	%p18, %r47, 100;
	@%p18 bra 	$L__BB0_11;
	add.f32 	%f93, %f19, %f100;
	mul.f32 	%f94, %f93, %f3;
	div.rn.f32 	%f95, %f94, %f4;
	cvt.rzi.s32.f32 	%r9, %f95;
	setp.lt.s32 	%p19, %r9, 0;
	setp.ge.s32 	%p20, %r9, %r14;
	or.pred  	%p21, %p19, %p20;
	@%p21 bra 	$L__BB0_11;
	add.f32 	%f96, %f20, %f99;
	mul.f32 	%f97, %f96, %f5;
	div.rn.f32 	%f98, %f97, %f6;
	cvt.rzi.s32.f32 	%r10, %f98;
	setp.lt.s32 	%p22, %r10, 0;
	setp.ge.s32 	%p23, %r10, %r15;
	or.pred  	%p24, %p22, %p23;
	@%p24 bra 	$L__BB0_11;
	add.s32 	%r42, %r10, %r4;
	mad.lo.s32 	%r43, %r42, %r14, %r9;
	mul.wide.s32 	%rd11, %r43, 4;
	add.s64 	%rd12, %rd3, %rd11;
	atom.global.add.u32 	%r44, [%rd12], 1;
$L__BB0_11:
	add.s32 	%r47, %r47, 1;
	add.s32 	%r46, %r46, 1;
	setp.ne.s32 	%p25, %r46, 0;
	shl.b32 	%r45, %r8, 5;
	xor.b32  	%r48, %r45, %r8;
	@%p25 bra 	$L__BB0_2;
$L__BB0_12:
	ret;

}


// ===== COMPILED SASS (sm_100) =====

	.target	sm_100

	.elftype	@"ET_EXEC"


//--------------------- .note.nv.tkinfo           --------------------------
	.section	.note.nv.tkinfo,"",@"SHT_NOTE"
	.sectionflags	@"SHF_NOTE_NV_TKINFO"
	.tkinfo
        /*0018*/ 	.word	0x00000002
        /*0030*/ 	.string	""
        /*0030*/ 	.string	"ptxas"
        /*0030*/ 	.string	"Cuda compilation tools, release 13.0, V13.0.88"
        /*0030*/ 	.string	"Build cuda_13.0.r13.0/compiler.36424714_0"
        /*0030*/ 	.string	"-arch sm_100 -m 64 "



//--------------------- .note.nv.cuinfo           --------------------------
	.section	.note.nv.cuinfo,"",@"SHT_NOTE"
	.sectionflags	@"SHF_NOTE_NV_CUINFO"
        /*0018*/ 	.short	0x0002
        /*001a*/ 	.short	0x0064
        /*001c*/ 	.short	0x0082
	.zero		2


//--------------------- .nv.info                  --------------------------
	.section	.nv.info,"",@"SHT_CUDA_INFO"
	.align	4


	//----- nvinfo : EIATTR_REGCOUNT
	.align		4
        /*0000*/ 	.byte	0x04, 0x2f
        /*0002*/ 	.short	(.L_1 - .L_0)
	.align		4
.L_0:
        /*0004*/ 	.word	index@(_Z14render_fractalPiiiffiPffS_i)
        /*0008*/ 	.word	0x0000001e


	//----- nvinfo : EIATTR_FRAME_SIZE
	.align		4
.L_1:
        /*000c*/ 	.byte	0x04, 0x11
        /*000e*/ 	.short	(.L_3 - .L_2)
	.align		4
.L_2:
        /*0010*/ 	.word	index@($__internal_0_$__cuda_sm3x_div_rn_noftz_f32_slowpath)
        /*0014*/ 	.word	0x00000000


	//----- nvinfo : EIATTR_FRAME_SIZE
	.align		4
.L_3:
        /*0018*/ 	.byte	0x04, 0x11
        /*001a*/ 	.short	(.L_5 - .L_4)
	.align		4
.L_4:
        /*001c*/ 	.word	index@(_Z14render_fractalPiiiffiPffS_i)
        /*0020*/ 	.word	0x00000000


	//----- nvinfo : EIATTR_MIN_STACK_SIZE
	.align		4
.L_5:
        /*0024*/ 	.byte	0x04, 0x12
        /*0026*/ 	.short	(.L_7 - .L_6)
	.align		4
.L_6:
        /*0028*/ 	.word	index@(_Z14render_fractalPiiiffiPffS_i)
        /*002c*/ 	.word	0x00000000
.L_7:


//--------------------- .nv.compat                --------------------------
	.section	.nv.compat,"",@"SHT_CUDA_COMPAT_INFO"
	.align	4
        /*0000*/ 	.byte	0x02, 0x09, 0x00, 0x00, 0x02, 0x02, 0x01, 0x00, 0x02, 0x05, 0x05, 0x00, 0x03, 0x07, 0x01, 0x01
        /*0010*/ 	.byte	0x02, 0x03, 0x00, 0x00, 0x02, 0x06, 0x01, 0x00, 0x04, 0x0b, 0x08, 0x00, 0x01, 0x00, 0x00, 0x00
        /*0020*/ 	.byte	0x00, 0x00, 0x00, 0x00


//--------------------- .nv.info._Z14render_fractalPiiiffiPffS_i --------------------------
	.section	.nv.info._Z14render_fractalPiiiffiPffS_i,"",@"SHT_CUDA_INFO"
	.sectionflags	@""
	.align	4


	//----- nvinfo : EIATTR_CUDA_API_VERSION
	.align		4
        /*0000*/ 	.byte	0x04, 0x37
        /*0002*/ 	.short	(.L_9 - .L_8)
.L_8:
        /*0004*/ 	.word	0x00000082


	//----- nvinfo : EIATTR_KPARAM_INFO
	.align		4
.L_9:
        /*0008*/ 	.byte	0x04, 0x17
        /*000a*/ 	.short	(.L_11 - .L_10)
.L_10:
        /*000c*/ 	.word	0x00000000
        /*0010*/ 	.short	0x0009
        /*0012*/ 	.short	0x0038
        /*0014*/ 	.byte	0x00, 0xf0, 0x11, 0x00


	//----- nvinfo : EIATTR_KPARAM_INFO
	.align		4
.L_11:
        /*0018*/ 	.byte	0x04, 0x17
        /*001a*/ 	.short	(.L_13 - .L_12)
.L_12:
        /*001c*/ 	.word	0x00000000
        /*0020*/ 	.short	0x0008
        /*0022*/ 	.short	0x0030
        /*0024*/ 	.byte	0x00, 0xf5, 0x21, 0x00


	//----- nvinfo : EIATTR_KPARAM_INFO
	.align		4
.L_13:
        /*0028*/ 	.byte	0x04, 0x17
        /*002a*/ 	.short	(.L_15 - .L_14)
.L_14:
        /*002c*/ 	.word	0x00000000
        /*0030*/ 	.short	0x0007
        /*0032*/ 	.short	0x0028
        /*0034*/ 	.byte	0x00, 0xf0, 0x11, 0x00


	//----- nvinfo : EIATTR_KPARAM_INFO
	.align		4
.L_15:
        /*0038*/ 	.byte	0x04, 0x17
        /*003a*/ 	.short	(.L_17 - .L_16)
.L_16:
        /*003c*/ 	.word	0x00000000
        /*0040*/ 	.short	0x0006
        /*0042*/ 	.short	0x0020
        /*0044*/ 	.byte	0x00, 0xf5, 0x21, 0x00


	//----- nvinfo : EIATTR_KPARAM_INFO
	.align		4
.L_17:
        /*0048*/ 	.byte	0x04, 0x17
        /*004a*/ 	.short	(.L_19 - .L_18)
.L_18:
        /*004c*/ 	.word	0x00000000
        /*0050*/ 	.short	0x0005
        /*0052*/ 	.short	0x0018
        /*0054*/ 	.byte	0x00, 0xf0, 0x11, 0x00


	//----- nvinfo : EIATTR_KPARAM_INFO
	.align		4
.L_19:
        /*0058*/ 	.byte	0x04, 0x17
        /*005a*/ 	.short	(.L_21 - .L_20)
.L_20:
        /*005c*/ 	.word	0x00000000
        /*0060*/ 	.short	0x0004
        /*0062*/ 	.short	0x0014
        /*0064*/ 	.byte	0x00, 0xf0, 0x11, 0x00


	//----- nvinfo : EIATTR_KPARAM_INFO
	.align		4
.L_21:
        /*0068*/ 	.byte	0x04, 0x17
        /*006a*/ 	.short	(.L_23 - .L_22)
.L_22:
        /*006c*/ 	.word	0x00000000
        /*0070*/ 	.short	0x0003
        /*0072*/ 	.short	0x0010
        /*0074*/ 	.byte	0x00, 0xf0, 0x11, 0x00


	//----- nvinfo : EIATTR_KPARAM_INFO
	.align		4
.L_23:
        /*0078*/ 	.byte	0x04, 0x17
        /*007a*/ 	.short	(.L_25 - .L_24)
.L_24:
        /*007c*/ 	.word	0x00000000
        /*0080*/ 	.short	0x0002
        /*0082*/ 	.short	0x000c
        /*0084*/ 	.byte	0x00, 0xf0, 0x11, 0x00


	//----- nvinfo : EIATTR_KPARAM_INFO
	.align		4
.L_25:
        /*0088*/ 	.byte	0x04, 0x17
        /*008a*/ 	.short	(.L_27 - .L_26)
.L_26:
        /*008c*/ 	.word	0x00000000
        /*0090*/ 	.short	0x0001
        /*0092*/ 	.short	0x0008
        /*0094*/ 	.byte	0x00, 0xf0, 0x11, 0x00


	//----- nvinfo : EIATTR_KPARAM_INFO
	.align		4
.L_27:
        /*0098*/ 	.byte	0x04, 0x17
        /*009a*/ 	.short	(.L_29 - .L_28)
.L_28:
        /*009c*/ 	.word	0x00000000
        /*00a0*/ 	.short	0x0000
        /*00a2*/ 	.short	0x0000
        /*00a4*/ 	.byte	0x00, 0xf5, 0x21, 0x00


	//----- nvinfo : EIATTR_SPARSE_MMA_MASK
	.align		4
.L_29:
        /*00a8*/ 	.byte	0x03, 0x50
        /*00aa*/ 	.short	0x0000


	//----- nvinfo : EIATTR_MAXREG_COUNT
	.align		4
        /*00ac*/ 	.byte	0x03, 0x1b
        /*00ae*/ 	.short	0x00ff


	//----- nvinfo : EIATTR_MERCURY_ISA_VERSION
	.align		4
        /*00b0*/ 	.byte	0x03, 0x5f
        /*00b2*/ 	.short	0x0101


	//----- nvinfo : EIATTR_VRC_CTA_INIT_COUNT
	.align		4
        /*00b4*/ 	.byte	0x02, 0x4a
	.zero		1
	.zero		1


	//----- nvinfo : EIATTR_EXIT_INSTR_OFFSETS
	.align		4
        /*00b8*/ 	.byte	0x04, 0x1c
        /*00ba*/ 	.short	(.L_31 - .L_30)


	//   ....[0]....
.L_30:
        /*00bc*/ 	.word	0x00000030


	//   ....[1]....
        /*00c0*/ 	.word	0x00000dc0


	//----- nvinfo : EIATTR_CRS_STACK_SIZE
	.align		4
.L_31:
        /*00c4*/ 	.byte	0x04, 0x1e
        /*00c6*/ 	.short	(.L_33 - .L_32)
.L_32:
        /*00c8*/ 	.word	0x00000000


	//----- nvinfo : EIATTR_CBANK_PARAM_SIZE
	.align		4
.L_33:
        /*00cc*/ 	.byte	0x03, 0x19
        /*00ce*/ 	.short	0x003c


	//----- nvinfo : EIATTR_PARAM_CBANK
	.align		4
        /*00d0*/ 	.byte	0x04, 0x0a
        /*00d2*/ 	.short	(.L_35 - .L_34)
	.align		4
.L_34:
        /*00d4*/ 	.word	index@(.nv.constant0._Z14render_fractalPiiiffiPffS_i)
        /*00d8*/ 	.short	0x0380
        /*00da*/ 	.short	0x003c


	//----- nvinfo : EIATTR_SW_WAR
	.align		4
.L_35:
        /*00dc*/ 	.byte	0x04, 0x36
        /*00de*/ 	.short	(.L_37 - .L_36)
.L_36:
        /*00e0*/ 	.word	0x00000008
.L_37:


//--------------------- .nv.callgraph             --------------------------
	.section	.nv.callgraph,"",@"SHT_CUDA_CALLGRAPH"
	.align	4
	.sectionentsize	8
	.align		4
        /*0000*/ 	.word	0x00000000
	.align		4
        /*0004*/ 	.word	0xffffffff
	.align		4
        /*0008*/ 	.word	0x00000000
	.align		4
        /*000c*/ 	.word	0xfffffffe
	.align		4
        /*0010*/ 	.word	0x00000000
	.align		4
        /*0014*/ 	.word	0xfffffffd
	.align		4
        /*0018*/ 	.word	0x00000000
	.align		4
        /*001c*/ 	.word	0xfffffffc


//--------------------- .text._Z14render_fractalPiiiffiPffS_i --------------------------
	.section	.text._Z14render_fractalPiiiffiPffS_i,"ax",@progbits
	.align	128
        .global         _Z14render_fractalPiiiffiPffS_i
        .type           _Z14render_fractalPiiiffiPffS_i,@function
        .size           _Z14render_fractalPiiiffiPffS_i,(.L_x_25 - _Z14render_fractalPiiiffiPffS_i)
        .other          _Z14render_fractalPiiiffiPffS_i,@"STO_CUDA_ENTRY STV_DEFAULT"
_Z14render_fractalPiiiffiPffS_i:
.text._Z14render_fractalPiiiffiPffS_i:
[----:B------:R-:W-:Y:S08]  /*0000*/  LDC R1, c[0x0][0x37c] ;  /* 0x0000df00ff017b82 */ /* 0x000ff00000000800 */
[----:B------:R-:W0:Y:S02]  /*0010*/  LDC R14, c[0x0][0x398] ;  /* 0x0000e600ff0e7b82 */ /* 0x000e240000000800 */
[----:B0-----:R-:W-:-:S13]  /*0020*/  ISETP.GE.AND P0, PT, R14, 0x1, PT ;  /* 0x000000010e00780c */ /* 0x001fda0003f06270 */
[----:B------:R-:W-:Y:S05]  /*0030*/  @!P0 EXIT ;  /* 0x000000000000894d */ /* 0x000fea0003800000 */
[----:B------:R-:W0:Y:S01]  /*0040*/  S2R R15, SR_CTAID.X ;  /* 0x00000000000f7919 */ /* 0x000e220000002500 */
[----:B------:R-:W0:Y:S01]  /*0050*/  LDC.64 R2, c[0x0][0x3b0] ;  /* 0x0000ec00ff027b82 */ /* 0x000e220000000a00 */
[----:B------:R-:W1:Y:S07]  /*0060*/  LDCU.64 UR6, c[0x0][0x358] ;  /* 0x00006b00ff0677ac */ /* 0x000e6e0008000a00 */
[----:B------:R-:W2:Y:S01]  /*0070*/  LDC R8, c[0x0][0x3a8] ;  /* 0x0000ea00ff087b82 */ /* 0x000ea20000000800 */
[----:B------:R-:W3:Y:S01]  /*0080*/  S2R R9, SR_TID.X ;  /* 0x0000000000097919 */ /* 0x000ee20000002100 */
[----:B------:R-:W4:Y:S01]  /*0090*/  LDCU.64 UR4, c[0x0][0x388] ;  /* 0x00007100ff0477ac */ /* 0x000f220008000a00 */
[----:B------:R-:W0:Y:S05]  /*00a0*/  LDCU UR9, c[0x0][0x388] ;  /* 0x00007100ff0977ac */ /* 0x000e2a0008000800 */
[----:B------:R-:W5:Y:S01]  /*00b0*/  LDC.64 R6, c[0x0][0x390] ;  /* 0x0000e400ff067b82 */ /* 0x000f620000000a00 */
[----:B------:R-:W0:Y:S01]  /*00c0*/  LDCU UR8, c[0x0][0x390] ;  /* 0x00007200ff0877ac */ /* 0x000e220008000800 */
[----:B------:R-:W0:Y:S06]  /*00d0*/  LDCU UR10, c[0x0][0x394] ;  /* 0x00007280ff0a77ac */ /* 0x000e2c0008000800 */
[----:B------:R-:W3:Y:S01]  /*00e0*/  LDC R13, c[0x0][0x3a8] ;  /* 0x0000ea00ff0d7b82 */ /* 0x000ee20000000800 */
[----:B0-----:R-:W-:-:S07]  /*00f0*/  IMAD.WIDE.U32 R2, R15, 0x4, R2 ;  /* 0x000000040f027825 */ /* 0x001fce00078e0002 */
[----:B------:R-:W0:Y:S01]  /*0100*/  LDC R12, c[0x0][0x38c] ;  /* 0x0000e300ff0c7b82 */ /* 0x000e220000000800 */
[----:B-1----:R-:W3:Y:S01]  /*0110*/  LDG.E R2, desc[UR6][R2.64] ;  /* 0x0000000602027981 */ /* 0x002ee2000c1e1900 */
[----:B--2---:R-:W-:Y:S01]  /*0120*/  FMUL R0, R8, 0.5 ;  /* 0x3f00000008007820 */ /* 0x004fe20000400000 */
[----:B------:R-:W-:-:S05]  /*0130*/  IMAD.MOV.U32 R18, RZ, RZ, RZ ;  /* 0x000000ffff127224 */ /* 0x000fca00078e00ff */
[----:B------:R-:W1:Y:S01]  /*0140*/  LDC.64 R4, c[0x0][0x3a0] ;  /* 0x0000e800ff047b82 */ /* 0x000e620000000a00 */
[----:B-----5:R-:W-:Y:S01]  /*0150*/  FADD R7, R7, R7 ;  /* 0x0000000707077221 */ /* 0x020fe20000000000 */
[----:B------:R-:W-:Y:S01]  /*0160*/  IMAD R19, R15, 0xc, RZ ;  /* 0x0000000c0f137824 */ /* 0x000fe200078e02ff */
[----:B----4-:R-:W-:Y:S01]  /*0170*/  I2FP.F32.S32 R10, UR4 ;  /* 0x00000004000a7c45 */ /* 0x010fe20008201400 */
[----:B------:R-:W2:Y:S01]  /*0180*/  FRND.TRUNC R0, R0 ;  /* 0x0000000000007307 */ /* 0x000ea2000020d000 */
[----:B------:R-:W-:Y:S01]  /*0190*/  UMOV UR4, URZ ;  /* 0x000000ff00047c82 */ /* 0x000fe20008000000 */
[----:B--2---:R-:W-:Y:S01]  /*01a0*/  FADD R11, R0, R0 ;  /* 0x00000000000b7221 */ /* 0x004fe20000000000 */
[----:B------:R-:W-:-:S03]  /*01b0*/  HFMA2 R0, -RZ, RZ, 0, 0 ;  /* 0x00000000ff007431 */ /* 0x000fc600000001ff */
[----:B------:R-:W-:Y:S01]  /*01c0*/  FADD R11, -R11, R8 ;  /* 0x000000080b0b7221 */ /* 0x000fe20000000100 */
[----:B------:R-:W-:Y:S02]  /*01d0*/  I2FP.F32.S32 R8, UR5 ;  /* 0x0000000500087c45 */ /* 0x000fe40008201400 */
[----:B---3--:R-:W-:-:S04]  /*01e0*/  SHF.L.U32 R2, R2, 0xa, RZ ;  /* 0x0000000a02027819 */ /* 0x008fc800000006ff */
[----:B------:R-:W-:Y:S01]  /*01f0*/  LOP3.LUT R2, R2, R9, RZ, 0xfc, !PT ;  /* 0x0000000902027212 */ /* 0x000fe200078efcff */
[----:B------:R-:W-:Y:S01]  /*0200*/  FADD R9, R6, R6 ;  /* 0x0000000606097221 */ /* 0x000fe20000000000 */
[----:B01----:R-:W-:-:S07]  /*0210*/  IMAD.MOV R6, RZ, RZ, -R14 ;  /* 0x000000ffff067224 */ /* 0x003fce00078e0a0e */
.L_x_12:
[----:B------:R-:W-:-:S04]  /*0220*/  SHF.L.U32 R3, R2, 0xd, RZ ;  /* 0x0000000d02037819 */ /* 0x000fc800000006ff */
[----:B------:R-:W-:-:S04]  /*0230*/  LOP3.LUT R3, R3, R2, RZ, 0x3c, !PT ;  /* 0x0000000203037212 */ /* 0x000fc800078e3cff */
[----:B------:R-:W-:-:S04]  /*0240*/  SHF.R.S32.HI R14, RZ, 0x11, R3 ;  /* 0x00000011ff0e7819 */ /* 0x000fc80000011403 */
[----:B------:R-:W-:-:S04]  /*0250*/  LOP3.LUT R14, R14, R3, RZ, 0x3c, !PT ;  /* 0x000000030e0e7212 */ /* 0x000fc800078e3cff */
[----:B------:R-:W-:-:S04]  /*0260*/  LOP3.LUT R2, R14, 0x1, RZ, 0xc0, !PT ;  /* 0x000000010e027812 */ /* 0x000fc800078ec0ff */
[----:B------:R-:W-:Y:S01]  /*0270*/  ISETP.NE.U32.AND P0, PT, R2, 0x1, PT ;  /* 0x000000010200780c */ /* 0x000fe20003f05070 */
[----:B------:R-:W-:-:S04]  /*0280*/  IMAD.MOV.U32 R2, RZ, RZ, 0xc ;  /* 0x0000000cff027424 */ /* 0x000fc800078e00ff */
[----:B------:R-:W-:-:S08]  /*0290*/  IMAD R17, R15, R2, 0x6 ;  /* 0x000000060f117424 */ /* 0x000fd000078e0202 */
[----:B------:R-:W-:-:S05]  /*02a0*/  @P0 IADD3 R17, PT, PT, R19, RZ, RZ ;  /* 0x000000ff13110210 */ /* 0x000fca0007ffe0ff */
[----:B------:R-:W-:-:S05]  /*02b0*/  IMAD.WIDE R16, R17, 0x4, R4 ;  /* 0x0000000411107825 */ /* 0x000fca00078e0204 */
[----:B------:R-:W2:Y:S04]  /*02c0*/  LDG.E R21, desc[UR6][R16.64+0x4] ;  /* 0x0000040610157981 */ /* 0x000ea8000c1e1900 */
[----:B------:R-:W3:Y:S04]  /*02d0*/  LDG.E R3, desc[UR6][R16.64] ;  /* 0x0000000610037981 */ /* 0x000ee8000c1e1900 */
[----:B------:R-:W4:Y:S04]  /*02e0*/  LDG.E R2, desc[UR6][R16.64+0x8] ;  /* 0x0000080610027981 */ /* 0x000f28000c1e1900 */
[----:B------:R-:W5:Y:S04]  /*02f0*/  LDG.E R25, desc[UR6][R16.64+0x10] ;  /* 0x0000100610197981 */ /* 0x000f68000c1e1900 */
[----:B------:R-:W5:Y:S04]  /*0300*/  LDG.E R23, desc[UR6][R16.64+0xc] ;  /* 0x00000c0610177981 */ /* 0x000f68000c1e1900 */
[----:B------:R0:W5:Y:S01]  /*0310*/  LDG.E R20, desc[UR6][R16.64+0x14] ;  /* 0x0000140610147981 */ /* 0x000162000c1e1900 */
[----:B------:R-:W-:Y:S01]  /*0320*/  BSSY.RECONVERGENT B0, `(.L_x_0) ;  /* 0x0000053000007945 */ /* 0x000fe20003800200 */
[----:B0-----:R-:W-:-:S02]  /*0330*/  IMAD.MOV.U32 R17, RZ, RZ, 0x3f800000 ;  /* 0x3f800000ff117424 */ /* 0x001fc400078e00ff */
[----:B--2---:R-:W-:-:S04]  /*0340*/  FMUL R22, R21, R0 ;  /* 0x0000000015167220 */ /* 0x004fc80000400000 */
[----:B---3--:R-:W-:-:S04]  /*0350*/  FFMA R3, R3, R18, R22 ;  /* 0x0000001203037223 */ /* 0x008fc80000000016 */
[----:B----4-:R-:W-:Y:S01]  /*0360*/  FADD R2, R2, R3 ;  /* 0x0000000302027221 */ /* 0x010fe20000000000 */
[----:B-----5:R-:W-:-:S04]  /*0370*/  FMUL R0, R25, R0 ;  /* 0x0000000019007220 */ /* 0x020fc80000400000 */
[----:B------:R-:W-:-:S04]  /*0380*/  FFMA R23, R23, R2, R0 ;  /* 0x0000000217177223 */ /* 0x000fc80000000000 */
[----:B------:R-:W-:-:S04]  /*0390*/  FADD R0, R20, R23 ;  /* 0x0000001714007221 */ /* 0x000fc80000000000 */
[----:B------:R-:W-:-:S04]  /*03a0*/  FMUL R3, R0, R0 ;  /* 0x0000000000037220 */ /* 0x000fc80000400000 */
[----:B------:R-:W-:-:S05]  /*03b0*/  FFMA R18, R2, R2, R3 ;  /* 0x0000000202127223 */ /* 0x000fca0000000003 */
[----:B------:R-:W-:-:S04]  /*03c0*/  FSETP.NEU.AND P0, PT, R18, 1, PT ;  /* 0x3f8000001200780b */ /* 0x000fc80003f0d000 */
[----:B------:R-:W-:-:S13]  /*03d0*/  FSETP.EQ.OR P0, PT, R13, RZ, !P0 ;  /* 0x000000ff0d00720b */ /* 0x000fda0004702400 */
[----:B------:R-:W-:Y:S05]  /*03e0*/  @P0 BRA `(.L_x_1) ;  /* 0x0000000400180947 */ /* 0x000fea0003800000 */
[----:B------:R-:W-:-:S04]  /*03f0*/  FSETP.NAN.AND P0, PT, |R13|, |R13|, PT ;  /* 0x4000000d0d00720b */ /* 0x000fc80003f08200 */
[----:B------:R-:W-:-:S13]  /*0400*/  FSETP.NUM.AND P0, PT, |R18|, |R18|, !P0 ;  /* 0x400000121200720b */ /* 0x000fda0004707200 */
[----:B------:R-:W-:Y:S01]  /*0410*/  @!P0 FADD R17, R18, R13 ;  /* 0x0000000d12118221 */ /* 0x000fe20000000000 */
[----:B------:R-:W-:Y:S06]  /*0420*/  @!P0 BRA `(.L_x_1) ;  /* 0x0000000400088947 */ /* 0x000fec0003800000 */
[C---:B------:R-:W-:Y:S01]  /*0430*/  FMUL R3, |R18|.reuse, 16777216 ;  /* 0x4b80000012037820 */ /* 0x040fe20000400200 */
[----:B------:R-:W-:Y:S01]  /*0440*/  FSETP.GEU.AND P0, PT, |R18|, 1.175494350822287508e-38, PT ;  /* 0x008000001200780b */ /* 0x000fe20003f0e200 */
[----:B------:R-:W-:-:S03]  /*0450*/  IMAD.MOV.U32 R23, RZ, RZ, 0x3a2c32e4 ;  /* 0x3a2c32e4ff177424 */ /* 0x000fc600078e00ff */
[----:B------:R-:W-:Y:S02]  /*0460*/  FSEL R3, R3, |R18|, !P0 ;  /* 0x4000001203037208 */ /* 0x000fe40004000000 */
[----:B------:R-:W-:Y:S02]  /*0470*/  FSEL R21, RZ, -24, P0 ;  /* 0xc1c00000ff157808 */ /* 0x000fe40000000000 */
[----:B------:R-:W-:Y:S02]  /*0480*/  IADD3 R16, PT, PT, R3, -0x3f3504f3, RZ ;  /* 0xc0cafb0d03107810 */ /* 0x000fe40007ffe0ff */
[----:B------:R-:W-:Y:S02]  /*0490*/  FSETP.NEU.AND P0, PT, |R18|, +INF , PT ;  /* 0x7f8000001200780b */ /* 0x000fe40003f0d200 */
[----:B------:R-:W-:Y:S02]  /*04a0*/  LOP3.LUT R16, R16, 0xff800000, RZ, 0xc0, !PT ;  /* 0xff80000010107812 */ /* 0x000fe400078ec0ff */
[----:B------:R-:W-:-:S02]  /*04b0*/  FSETP.NEU.AND P0, PT, R18, RZ, P0 ;  /* 0x000000ff1200720b */ /* 0x000fc4000070d000 */
[-C--:B------:R-:W-:Y:S02]  /*04c0*/  IADD3 R22, PT, PT, R3, -R16.reuse, RZ ;  /* 0x8000001003167210 */ /* 0x080fe40007ffe0ff */
[----:B------:R-:W-:Y:S02]  /*04d0*/  I2FP.F32.S32 R16, R16 ;  /* 0x0000001000107245 */ /* 0x000fe40000201400 */
[----:B------:R-:W-:Y:S01]  /*04e0*/  FSETP.GEU.OR P2, PT, R13, RZ, P0 ;  /* 0x000000ff0d00720b */ /* 0x000fe2000074e400 */
[C---:B------:R-:W-:Y:S01]  /*04f0*/  FADD R3, R22.reuse, 1 ;  /* 0x3f80000016037421 */ /* 0x040fe20000000000 */
[----:B------:R-:W-:Y:S01]  /*0500*/  FADD R22, R22, -1 ;  /* 0xbf80000016167421 */ /* 0x000fe20000000000 */
[----:B------:R-:W-:Y:S01]  /*0510*/  FFMA R24, R16, 1.1920928955078125e-07, R21 ;  /* 0x3400000010187823 */ /* 0x000fe20000000015 */
[----:B------:R-:W-:Y:S02]  /*0520*/  FSETP.NEU.AND P4, PT, |R11|, 1, !P0 ;  /* 0x3f8000000b00780b */ /* 0x000fe4000478d200 */
[----:B------:R-:W-:Y:S01]  /*0530*/  FADD R20, R22, R22 ;  /* 0x0000001616147221 */ /* 0x000fe20000000000 */
[----:B------:R-:W0:Y:S01]  /*0540*/  MUFU.RCP R3, R3 ;  /* 0x0000000300037308 */ /* 0x000e220000001000 */
[----:B------:R-:W-:-:S05]  /*0550*/  @!P0 FADD R18, R18, R18 ;  /* 0x0000001212128221 */ /* 0x000fca0000000000 */
[----:B------:R-:W-:-:S04]  /*0560*/  @!P2 LOP3.LUT R18, R18, 0x7f800000, RZ, 0x3c, !PT ;  /* 0x7f8000001212a812 */ /* 0x000fc800078e3cff */
[----:B------:R-:W-:Y:S01]  /*0570*/  @P4 LOP3.LUT R18, R18, 0x7fffffff, RZ, 0xc0, !PT ;  /* 0x7fffffff12124812 */ /* 0x000fe200078ec0ff */
[----:B0-----:R-:W-:-:S04]  /*0580*/  FMUL R17, R3, R20 ;  /* 0x0000001403117220 */ /* 0x001fc80000400000 */
[----:B------:R-:W-:Y:S01]  /*0590*/  FADD R21, R22, -R17 ;  /* 0x8000001116157221 */ /* 0x000fe20000000000 */
[C---:B------:R-:W-:Y:S01]  /*05a0*/  FMUL R20, R17.reuse, R17 ;  /* 0x0000001111147220 */ /* 0x040fe20000400000 */
[----:B------:R-:W-:Y:S02]  /*05b0*/  FFMA R16, R17, 1.4426950216293334961, R24 ;  /* 0x3fb8aa3b11107823 */ /* 0x000fe40000000018 */
[----:B------:R-:W-:Y:S01]  /*05c0*/  FADD R21, R21, R21 ;  /* 0x0000001515157221 */ /* 0x000fe20000000000 */
[----:B------:R-:W-:Y:S01]  /*05d0*/  FFMA R23, R20, R23, 0.0032181653659790754318 ;  /* 0x3b52e7db14177423 */ /* 0x000fe20000000017 */
[----:B------:R-:W-:Y:S02]  /*05e0*/  FADD R24, R24, -R16 ;  /* 0x8000001018187221 */ /* 0x000fe40000000000 */
[----:B------:R-:W-:Y:S01]  /*05f0*/  FFMA R22, R22, -R17, R21 ;  /* 0x8000001116167223 */ /* 0x000fe20000000015 */
[----:B------:R-:W-:Y:S01]  /*0600*/  FFMA R23, R20, R23, 0.018033718690276145935 ;  /* 0x3c93bb7314177423 */ /* 0x000fe20000000017 */
[----:B------:R-:W-:-:S02]  /*0610*/  FFMA R21, R17, 1.4426950216293334961, R24 ;  /* 0x3fb8aa3b11157823 */ /* 0x000fc40000000018 */
[----:B------:R-:W-:Y:S01]  /*0620*/  FMUL R22, R3, R22 ;  /* 0x0000001603167220 */ /* 0x000fe20000400000 */
[----:B------:R-:W-:-:S03]  /*0630*/  FFMA R23, R20, R23, 0.12022458761930465698 ;  /* 0x3df6384f14177423 */ /* 0x000fc60000000017 */
[----:B------:R-:W-:Y:S01]  /*0640*/  FFMA R24, R22, 1.4426950216293334961, R21 ;  /* 0x3fb8aa3b16187823 */ /* 0x000fe20000000015 */
[----:B------:R-:W-:-:S03]  /*0650*/  FMUL R20, R20, R23 ;  /* 0x0000001714147220 */ /* 0x000fc60000400000 */
[----:B------:R-:W-:Y:S01]  /*0660*/  FFMA R21, R17, 1.9251366722983220825e-08, R24 ;  /* 0x32a55e3411157823 */ /* 0x000fe20000000018 */
[----:B------:R-:W-:-:S04]  /*0670*/  FMUL R3, R20, 3 ;  /* 0x4040000014037820 */ /* 0x000fc80000400000 */
[----:B------:R-:W-:-:S04]  /*0680*/  FFMA R3, R22, R3, R21 ;  /* 0x0000000316037223 */ /* 0x000fc80000000015 */
[----:B------:R-:W-:-:S04]  /*0690*/  FFMA R17, R17, R20, R3 ;  /* 0x0000001411117223 */ /* 0x000fc80000000003 */
[----:B------:R-:W-:-:S04]  /*06a0*/  FADD R21, R16, R17 ;  /* 0x0000001110157221 */ /* 0x000fc80000000000 */
[----:B------:R-:W-:Y:S01]  /*06b0*/  FMUL R20, R21, R13 ;  /* 0x0000000d15147220 */ /* 0x000fe20000400000 */
[----:B------:R-:W-:-:S03]  /*06c0*/  FADD R16, -R16, R21 ;  /* 0x0000001510107221 */ /* 0x000fc60000000100 */
[----:B------:R-:W0:Y:S01]  /*06d0*/  FRND R3, R20 ;  /* 0x0000001400037307 */ /* 0x000e220000201000 */
[----:B------:R-:W-:Y:S01]  /*06e0*/  FADD R17, R17, -R16 ;  /* 0x8000001011117221 */ /* 0x000fe20000000000 */
[-C--:B------:R-:W-:Y:S01]  /*06f0*/  FFMA R16, R21, R13.reuse, -R20 ;  /* 0x0000000d15107223 */ /* 0x080fe20000000814 */
[----:B------:R-:W-:Y:S01]  /*0700*/  HFMA2 R21, -RZ, RZ, 0.64013671875, -15.109375 ;  /* 0x391fcb8eff157431 */ /* 0x000fe200000001ff */
[C---:B------:R-:W-:Y:S02]  /*0710*/  FSETP.GT.AND P1, PT, |R20|.reuse, 152, PT ;  /* 0x431800001400780b */ /* 0x040fe40003f24200 */
[----:B------:R-:W-:Y:S02]  /*0720*/  FFMA R17, R17, R13, R16 ;  /* 0x0000000d11117223 */ /* 0x000fe40000000010 */
[----:B------:R-:W1:Y:S01]  /*0730*/  F2I.NTZ R22, R20 ;  /* 0x0000001400167305 */ /* 0x000e620000203100 */
[----:B0-----:R-:W-:Y:S01]  /*0740*/  FADD R16, R20, -R3 ;  /* 0x8000000314107221 */ /* 0x001fe20000000000 */
[----:B------:R-:W-:-:S03]  /*0750*/  FSETP.GT.AND P3, PT, R3, RZ, PT ;  /* 0x000000ff0300720b */ /* 0x000fc60003f64000 */
[----:B------:R-:W-:Y:S01]  /*0760*/  FADD R16, R16, R17 ;  /* 0x0000001110107221 */ /* 0x000fe20000000000 */
[----:B------:R-:W-:Y:S02]  /*0770*/  SEL R3, RZ, 0x83000000, P3 ;  /* 0x83000000ff037807 */ /* 0x000fe40001800000 */
[----:B------:R-:W-:Y:S01]  /*0780*/  FSETP.GEU.AND P3, PT, R20, RZ, PT ;  /* 0x000000ff1400720b */ /* 0x000fe20003f6e000 */
[----:B------:R-:W-:Y:S02]  /*0790*/  FFMA R17, R16, R21, 0.0013391353422775864601 ;  /* 0x3aaf85ed10117423 */ /* 0x000fe40000000015 */
[----:B-1----:R-:W-:Y:S02]  /*07a0*/  IMAD R22, R22, 0x800000, -R3 ;  /* 0x0080000016167824 */ /* 0x002fe400078e0a03 */
[----:B------:R-:W-:-:S04]  /*07b0*/  FFMA R17, R16, R17, 0.0096188392490148544312 ;  /* 0x3c1d985610117423 */ /* 0x000fc80000000011 */
[----:B------:R-:W-:-:S04]  /*07c0*/  FFMA R17, R16, R17, 0.055503588169813156128 ;  /* 0x3d6357bb10117423 */ /* 0x000fc80000000011 */
[----:B------:R-:W-:-:S04]  /*07d0*/  FFMA R17, R16, R17, 0.24022644758224487305 ;  /* 0x3e75fdec10117423 */ /* 0x000fc80000000011 */
[----:B------:R-:W-:-:S04]  /*07e0*/  FFMA R17, R16, R17, 0.69314718246459960938 ;  /* 0x3f31721810117423 */ /* 0x000fc80000000011 */
[----:B------:R-:W-:Y:S01]  /*07f0*/  FFMA R21, R16, R17, 1 ;  /* 0x3f80000010157423 */ /* 0x000fe20000000011 */
[----:B------:R-:W-:Y:S02]  /*0800*/  IADD3 R16, PT, PT, R3, 0x7f000000, RZ ;  /* 0x7f00000003107810 */ /* 0x000fe40007ffe0ff */
[----:B------:R-:W-:-:S03]  /*0810*/  FSEL R17, RZ, +INF , !P3 ;  /* 0x7f800000ff117808 */ /* 0x000fc60005800000 */
[----:B------:R-:W-:-:S04]  /*0820*/  FMUL R21, R16, R21 ;  /* 0x0000001510157220 */ /* 0x000fc80000400000 */
[----:B------:R-:W-:Y:S01]  /*0830*/  @!P1 FMUL R17, R22, R21 ;  /* 0x0000001516119220 */ /* 0x000fe20000400000 */
[----:B------:R-:W-:-:S07]  /*0840*/  @!P0 MOV R17, R18 ;  /* 0x0000001200118202 */ /* 0x000fce0000000f00 */
.L_x_1:
[----:B------:R-:W-:Y:S05]  /*0850*/  BSYNC.RECONVERGENT B0 ;  /* 0x0000000000007941 */ /* 0x000fea0003800200 */
.L_x_0:
[----:B------:R-:W0:Y:S01]  /*0860*/  MUFU.RCP R16, R17 ;  /* 0x0000001100107308 */ /* 0x000e220000001000 */
[----:B------:R-:W-:Y:S01]  /*0870*/  IADD3 R6, PT, PT, R6, 0x1, RZ ;  /* 0x0000000106067810 */ /* 0x000fe20007ffe0ff */
[----:B------:R-:W-:Y:S03]  /*0880*/  BSSY.RECONVERGENT B0, `(.L_x_2) ;  /* 0x000000d000007945 */ /* 0x000fe60003800200 */
[----:B------:R-:W-:-:S03]  /*0890*/  ISETP.NE.AND P1, PT, R6, RZ, PT ;  /* 0x000000ff0600720c */ /* 0x000fc60003f25270 */
[----:B------:R-:W1:Y:S01]  /*08a0*/  FCHK P0, R2, R17 ;  /* 0x0000001102007302 */ /* 0x000e620000000000 */
[----:B0-----:R-:W-:-:S04]  /*08b0*/  FFMA R3, R16, -R17, 1 ;  /* 0x3f80000010037423 */ /* 0x001fc80000000811 */
[----:B------:R-:W-:-:S04]  /*08c0*/  FFMA R3, R16, R3, R16 ;  /* 0x0000000310037223 */ /* 0x000fc80000000010 */
[----:B------:R-:W-:-:S04]  /*08d0*/  FFMA R16, R2, R3, RZ ;  /* 0x0000000302107223 */ /* 0x000fc800000000ff */
[----:B------:R-:W-:-:S04]  /*08e0*/  FFMA R18, R16, -R17, R2 ;  /* 0x8000001110127223 */ /* 0x000fc80000000002 */
[----:B------:R-:W-:Y:S01]  /*08f0*/  FFMA R18, R3, R18, R16 ;  /* 0x0000001203127223 */ /* 0x000fe20000000010 */
[----:B-1----:R-:W-:Y:S06]  /*0900*/  @!P0 BRA `(.L_x_3) ;  /* 0x0000000000108947 */ /* 0x002fec0003800000 */
[----:B------:R-:W-:Y:S01]  /*0910*/  IMAD.MOV.U32 R3, RZ, RZ, R17 ;  /* 0x000000ffff037224 */ /* 0x000fe200078e0011 */
[----:B------:R-:W-:-:S07]  /*0920*/  MOV R20, 0x940 ;  /* 0x0000094000147802 */ /* 0x000fce0000000f00 */
[----:B------:R-:W-:Y:S05]  /*0930*/  CALL.REL.NOINC `($__internal_0_$__cuda_sm3x_div_rn_noftz_f32_slowpath) ;  /* 0x0000000400247944 */ /* 0x000fea0003c00000 */
[----:B------:R-:W-:-:S07]  /*0940*/  MOV R18, R21 ;  /* 0x0000001500127202 */ /* 0x000fce0000000f00 */
.L_x_3:
[----:B------:R-:W-:Y:S05]  /*0950*/  BSYNC.RECONVERGENT B0 ;  /* 0x0000000000007941 */ /* 0x000fea0003800200 */
.L_x_2:
[----:B------:R-:W0:Y:S01]  /*0960*/  MUFU.RCP R2, R17 ;  /* 0x0000001100027308 */ /* 0x000e220000001000 */
[----:B------:R-:W-:Y:S07]  /*0970*/  BSSY.RECONVERGENT B0, `(.L_x_4) ;  /* 0x000000d000007945 */ /* 0x000fee0003800200 */
[----:B------:R-:W1:Y:S01]  /*0980*/  FCHK P0, R0, R17 ;  /* 0x0000001100007302 */ /* 0x000e620000000000 */
[----:B0-----:R-:W-:-:S04]  /*0990*/  FFMA R3, R2, -R17, 1 ;  /* 0x3f80000002037423 */ /* 0x001fc80000000811 */
[----:B------:R-:W-:-:S04]  /*09a0*/  FFMA R16, R2, R3, R2 ;  /* 0x0000000302107223 */ /* 0x000fc80000000002 */
[----:B------:R-:W-:-:S04]  /*09b0*/  FFMA R3, R0, R16, RZ ;  /* 0x0000001000037223 */ /* 0x000fc800000000ff */
[----:B------:R-:W-:-:S04]  /*09c0*/  FFMA R2, R3, -R17, R0 ;  /* 0x8000001103027223 */ /* 0x000fc80000000000 */
[----:B------:R-:W-:Y:S01]  /*09d0*/  FFMA R2, R16, R2, R3 ;  /* 0x0000000210027223 */ /* 0x000fe20000000003 */
[----:B-1----:R-:W-:Y:S06]  /*09e0*/  @!P0 BRA `(.L_x_5) ;  /* 0x0000000000148947 */ /* 0x002fec0003800000 */
[----:B------:R-:W-:Y:S01]  /*09f0*/  MOV R2, R0 ;  /* 0x0000000000027202 */ /* 0x000fe20000000f00 */
[----:B------:R-:W-:Y:S01]  /*0a00*/  IMAD.MOV.U32 R3, RZ, RZ, R17 ;  /* 0x000000ffff037224 */ /* 0x000fe200078e0011 */
[----:B------:R-:W-:-:S07]  /*0a10*/  MOV R20, 0xa30 ;  /* 0x00000a3000147802 */ /* 0x000fce0000000f00 */
[----:B------:R-:W-:Y:S05]  /*0a20*/  CALL.REL.NOINC `($__internal_0_$__cuda_sm3x_div_rn_noftz_f32_slowpath) ;  /* 0x0000000000e87944 */ /* 0x000fea0003c00000 */
[----:B------:R-:W-:-:S07]  /*0a30*/  MOV R2, R21 ;  /* 0x0000001500027202 */ /* 0x000fce0000000f00 */
.L_x_5:
[----:B------:R-:W-:Y:S05]  /*0a40*/  BSYNC.RECONVERGENT B0 ;  /* 0x0000000000007941 */ /* 0x000fea0003800200 */
.L_x_4:
[----:B------:R-:W-:Y:S01]  /*0a50*/  UISETP.GE.U32.AND UP0, UPT, UR4, 0x64, UPT ;  /* 0x000000640400788c */ /* 0x000fe2000bf06070 */
[----:B------:R-:W-:-:S08]  /*0a60*/  MOV R0, R2 ;  /* 0x0000000200007202 */ /* 0x000fd00000000f00 */
[----:B------:R-:W-:Y:S05]  /*0a70*/  BRA.U !UP0, `(.L_x_6) ;  /* 0x0000000108c07547 */ /* 0x000fea000b800000 */
[----:B------:R-:W0:Y:S01]  /*0a80*/  MUFU.RCP R16, R9 ;  /* 0x0000000900107308 */ /* 0x000e220000001000 */
[----:B------:R-:W-:Y:S01]  /*0a90*/  FADD R3, R18, UR8 ;  /* 0x0000000812037e21 */ /* 0x000fe20008000000 */
[----:B------:R-:W-:Y:S03]  /*0aa0*/  BSSY.RECONVERGENT B0, `(.L_x_7) ;  /* 0x000000d000007945 */ /* 0x000fe60003800200 */
[----:B------:R-:W-:-:S04]  /*0ab0*/  FMUL R2, R10, R3 ;  /* 0x000000030a027220 */ /* 0x000fc80000400000 */
[----:B------:R-:W1:Y:S01]  /*0ac0*/  FCHK P0, R2, R9 ;  /* 0x0000000902007302 */ /* 0x000e620000000000 */
[----:B0-----:R-:W-:-:S04]  /*0ad0*/  FFMA R17, -R9, R16, 1 ;  /* 0x3f80000009117423 */ /* 0x001fc80000000110 */
[----:B------:R-:W-:-:S04]  /*0ae0*/  FFMA R17, R16, R17, R16 ;  /* 0x0000001110117223 */ /* 0x000fc80000000010 */
[----:B------:R-:W-:-:S04]  /*0af0*/  FFMA R16, R2, R17, RZ ;  /* 0x0000001102107223 */ /* 0x000fc800000000ff */
[----:B------:R-:W-:-:S04]  /*0b00*/  FFMA R3, -R9, R16, R2 ;  /* 0x0000001009037223 */ /* 0x000fc80000000102 */
[----:B------:R-:W-:Y:S01]  /*0b10*/  FFMA R16, R17, R3, R16 ;  /* 0x0000000311107223 */ /* 0x000fe20000000010 */
[----:B-1----:R-:W-:Y:S06]  /*0b20*/  @!P0 BRA `(.L_x_8) ;  /* 0x0000000000108947 */ /* 0x002fec0003800000 */
[----:B------:R-:W-:Y:S01]  /*0b30*/  IMAD.MOV.U32 R3, RZ, RZ, R9 ;  /* 0x000000ffff037224 */ /* 0x000fe200078e0009 */
[----:B------:R-:W-:-:S07]  /*0b40*/  MOV R20, 0xb60 ;  /* 0x00000b6000147802 */ /* 0x000fce0000000f00 */
[----:B------:R-:W-:Y:S05]  /*0b50*/  CALL.REL.NOINC `($__internal_0_$__cuda_sm3x_div_rn_noftz_f32_slowpath) ;  /* 0x00000000009c7944 */ /* 0x000fea0003c00000 */
[----:B------:R-:W-:-:S07]  /*0b60*/  MOV R16, R21 ;  /* 0x0000001500107202 */ /* 0x000fce0000000f00 */
.L_x_8:
[----:B------:R-:W-:Y:S05]  /*0b70*/  BSYNC.RECONVERGENT B0 ;  /* 0x0000000000007941 */ /* 0x000fea0003800200 */
.L_x_7:
[----:B------:R-:W0:Y:S01]  /*0b80*/  F2I.TRUNC.NTZ R16, R16 ;  /* 0x0000001000107305 */ /* 0x000e22000020f100 */
[----:B------:R-:W-:Y:S01]  /*0b90*/  BSSY.RECONVERGENT B0, `(.L_x_6) ;  /* 0x000001e000007945 */ /* 0x000fe20003800200 */
[----:B0-----:R-:W-:-:S04]  /*0ba0*/  ISETP.GE.AND P0, PT, R16, UR9, PT ;  /* 0x0000000910007c0c */ /* 0x001fc8000bf06270 */
[----:B------:R-:W-:-:S13]  /*0bb0*/  ISETP.LT.OR P0, PT, R16, RZ, P0 ;  /* 0x000000ff1000720c */ /* 0x000fda0000701670 */
[----:B------:R-:W-:Y:S05]  /*0bc0*/  @P0 BRA `(.L_x_9) ;  /* 0x0000000000680947 */ /* 0x000fea0003800000 */
        /* <DEDUP_REMOVED lines=11> */
[----:B------:R-:W-:Y:S02]  /*0c80*/  MOV R3, R7 ;  /* 0x0000000700037202 */ /* 0x000fe40000000f00 */
[----:B------:R-:W-:-:S07]  /*0c90*/  MOV R20, 0xcb0 ;  /* 0x00000cb000147802 */ /* 0x000fce0000000f00 */
[----:B------:R-:W-:Y:S05]  /*0ca0*/  CALL.REL.NOINC `($__internal_0_$__cuda_sm3x_div_rn_noftz_f32_slowpath) ;  /* 0x0000000000487944 */ /* 0x000fea0003c00000 */
[----:B------:R-:W-:-:S07]  /*0cb0*/  IMAD.MOV.U32 R3, RZ, RZ, R21 ;  /* 0x000000ffff037224 */ /* 0x000fce00078e0015 */
.L_x_11:
[----:B------:R-:W-:Y:S05]  /*0cc0*/  BSYNC.RECONVERGENT B1 ;  /* 0x0000000000017941 */ /* 0x000fea0003800200 */
.L_x_10:
[----:B------:R-:W0:Y:S02]  /*0cd0*/  F2I.TRUNC.NTZ R17, R3 ;  /* 0x0000000300117305 */ /* 0x000e24000020f100 */
[----:B0-----:R-:W-:-:S04]  /*0ce0*/  ISETP.GE.AND P0, PT, R17, R12, PT ;  /* 0x0000000c1100720c */ /* 0x001fc80003f06270 */
[----:B------:R-:W-:-:S13]  /*0cf0*/  ISETP.LT.OR P0, PT, R17, RZ, P0 ;  /* 0x000000ff1100720c */ /* 0x000fda0000701670 */
[----:B------:R-:W-:Y:S05]  /*0d00*/  @P0 BRA `(.L_x_9) ;  /* 0x0000000000180947 */ /* 0x000fea0003800000 */
[----:B------:R-:W0:Y:S01]  /*0d10*/  LDC.64 R2, c[0x0][0x380] ;  /* 0x0000e000ff027b82 */ /* 0x000e220000000a00 */
[----:B------:R-:W-:Y:S02]  /*0d20*/  IMAD R17, R15, R12, R17 ;  /* 0x0000000c0f117224 */ /* 0x000fe400078e0211 */
[----:B------:R-:W-:Y:S02]  /*0d30*/  HFMA2 R21, -RZ, RZ, 0, 5.9604644775390625e-08 ;  /* 0x00000001ff157431 */ /* 0x000fe400000001ff */
[----:B------:R-:W-:-:S04]  /*0d40*/  IMAD R17, R17, UR9, R16 ;  /* 0x0000000911117c24 */ /* 0x000fc8000f8e0210 */
[----:B0-----:R-:W-:-:S05]  /*0d50*/  IMAD.WIDE R2, R17, 0x4, R2 ;  /* 0x0000000411027825 */ /* 0x001fca00078e0202 */
[----:B------:R0:W-:Y:S02]  /*0d60*/  REDG.E.ADD.STRONG.GPU desc[UR6][R2.64], R21 ;  /* 0x000000150200798e */ /* 0x0001e4000c12e106 */
.L_x_9:
[----:B------:R-:W-:Y:S05]  /*0d70*/  BSYNC.RECONVERGENT B0 ;  /* 0x0000000000007941 */ /* 0x000fea0003800200 */
.L_x_6:
[----:B0-----:R-:W-:Y:S01]  /*0d80*/  SHF.L.U32 R3, R14, 0x5, RZ ;  /* 0x000000050e037819 */ /* 0x001fe200000006ff */
[----:B------:R-:W-:-:S03]  /*0d90*/  UIADD3 UR4, UPT, UPT, UR4, 0x1, URZ ;  /* 0x0000000104047890 */ /* 0x000fc6000fffe0ff */
[----:B------:R-:W-:Y:S01]  /*0da0*/  LOP3.LUT R2, R3, R14, RZ, 0x3c, !PT ;  /* 0x0000000e03027212 */ /* 0x000fe200078e3cff */
[----:B------:R-:W-:Y:S08]  /*0db0*/  @P1 BRA `(.L_x_12) ;  /* 0xfffffff400181947 */ /* 0x000ff0000383ffff */
[----:B------:R-:W-:Y:S05]  /*0dc0*/  EXIT ;  /* 0x000000000000794d */ /* 0x000fea0003800000 */
        .weak           $__internal_0_$__cuda_sm3x_div_rn_noftz_f32_slowpath
        .type           $__internal_0_$__cuda_sm3x_div_rn_noftz_f32_slowpath,@function
        .size           $__internal_0_$__cuda_sm3x_div_rn_noftz_f32_slowpath,(.L_x_25 - $__internal_0_$__cuda_sm3x_div_rn_noftz_f32_slowpath)
$__internal_0_$__cuda_sm3x_div_rn_noftz_f32_slowpath:
[----:B------:R-:W-:Y:S01]  /*0dd0*/  SHF.R.U32.HI R21, RZ, 0x17, R3 ;  /* 0x00000017ff157819 */ /* 0x000fe20000011603 */
[----:B------:R-:W-:Y:S01]  /*0de0*/  BSSY.RECONVERGENT B2, `(.L_x_13) ;  /* 0x0000062000027945 */ /* 0x000fe20003800200 */
[----:B------:R-:W-:Y:S02]  /*0df0*/  SHF.R.U32.HI R23, RZ, 0x17, R2 ;  /* 0x00000017ff177819 */ /* 0x000fe40000011602 */
[----:B------:R-:W-:Y:S02]  /*0e00*/  LOP3.LUT R21, R21, 0xff, RZ, 0xc0, !PT ;  /* 0x000000ff15157812 */ /* 0x000fe400078ec0ff */
[----:B------:R-:W-:-:S03]  /*0e10*/  LOP3.LUT R23, R23, 0xff, RZ, 0xc0, !PT ;  /* 0x000000ff17177812 */ /* 0x000fc600078ec0ff */
[----:B------:R-:W-:Y:S01]  /*0e20*/  VIADD R25, R21, 0xffffffff ;  /* 0xffffffff15197836 */ /* 0x000fe20000000000 */
[----:B------:R-:W-:-:S04]  /*0e30*/  IADD3 R24, PT, PT, R23, -0x1, RZ ;  /* 0xffffffff17187810 */ /* 0x000fc80007ffe0ff */
[----:B------:R-:W-:-:S04]  /*0e40*/  ISETP.GT.U32.AND P0, PT, R25, 0xfd, PT ;  /* 0x000000fd1900780c */ /* 0x000fc80003f04070 */
[----:B------:R-:W-:-:S13]  /*0e50*/  ISETP.GT.U32.OR P0, PT, R24, 0xfd, P0 ;  /* 0x000000fd1800780c */ /* 0x000fda0000704470 */
[----:B------:R-:W-:Y:S01]  /*0e60*/  @!P0 MOV R22, RZ ;  /* 0x000000ff00168202 */ /* 0x000fe20000000f00 */
[----:B------:R-:W-:Y:S06]  /*0e70*/  @!P0 BRA `(.L_x_14) ;  /* 0x00000000005c8947 */ /* 0x000fec0003800000 */
[----:B------:R-:W-:Y:S02]  /*0e80*/  FSETP.GTU.FTZ.AND P0, PT, |R2|, +INF , PT ;  /* 0x7f8000000200780b */ /* 0x000fe40003f1c200 */
[----:B------:R-:W-:-:S04]  /*0e90*/  FSETP.GTU.FTZ.AND P2, PT, |R3|, +INF , PT ;  /* 0x7f8000000300780b */ /* 0x000fc80003f5c200 */
[----:B------:R-:W-:-:S13]  /*0ea0*/  PLOP3.LUT P0, PT, P0, P2, PT, 0xf8, 0x8f ;  /* 0x00000000008f781c */ /* 0x000fda0000705f70 */
[----:B------:R-:W-:Y:S05]  /*0eb0*/  @P0 BRA `(.L_x_15) ;  /* 0x00000004004c0947 */ /* 0x000fea0003800000 */
[----:B------:R-:W-:-:S13]  /*0ec0*/  LOP3.LUT P0, RZ, R3, 0x7fffffff, R2, 0xc8, !PT ;  /* 0x7fffffff03ff7812 */ /* 0x000fda000780c802 */
[----:B------:R-:W-:Y:S05]  /*0ed0*/  @!P0 BRA `(.L_x_16) ;  /* 0x00000004003c8947 */ /* 0x000fea0003800000 */
[C---:B------:R-:W-:Y:S02]  /*0ee0*/  FSETP.NEU.FTZ.AND P2, PT, |R2|.reuse, +INF , PT ;  /* 0x7f8000000200780b */ /* 0x040fe40003f5d200 */
[----:B------:R-:W-:Y:S02]  /*0ef0*/  FSETP.NEU.FTZ.AND P3, PT, |R3|, +INF , PT ;  /* 0x7f8000000300780b */ /* 0x000fe40003f7d200 */
[----:B------:R-:W-:-:S11]  /*0f00*/  FSETP.NEU.FTZ.AND P0, PT, |R2|, +INF , PT ;  /* 0x7f8000000200780b */ /* 0x000fd60003f1d200 */
[----:B------:R-:W-:Y:S05]  /*0f10*/  @!P3 BRA !P2, `(.L_x_16) ;  /* 0x00000004002cb947 */ /* 0x000fea0005000000 */
[----:B------:R-:W-:-:S04]  /*0f20*/  LOP3.LUT P2, RZ, R2, 0x7fffffff, RZ, 0xc0, !PT ;  /* 0x7fffffff02ff7812 */ /* 0x000fc8000784c0ff */
[----:B------:R-:W-:-:S13]  /*0f30*/  PLOP3.LUT P2, PT, P3, P2, PT, 0x2f, 0xf2 ;  /* 0x0000000000f2781c */ /* 0x000fda0001f44577 */
[----:B------:R-:W-:Y:S05]  /*0f40*/  @P2 BRA `(.L_x_17) ;  /* 0x0000000400182947 */ /* 0x000fea0003800000 */
[----:B------:R-:W-:-:S04]  /*0f50*/  LOP3.LUT P2, RZ, R3, 0x7fffffff, RZ, 0xc0, !PT ;  /* 0x7fffffff03ff7812 */ /* 0x000fc8000784c0ff */
[----:B------:R-:W-:-:S13]  /*0f60*/  PLOP3.LUT P0, PT, P0, P2, PT, 0x2f, 0xf2 ;  /* 0x0000000000f2781c */ /* 0x000fda0000704577 */
[----:B------:R-:W-:Y:S05]  /*0f70*/  @P0 BRA `(.L_x_18) ;  /* 0x0000000400000947 */ /* 0x000fea0003800000 */
[----:B------:R-:W-:Y:S02]  /*0f80*/  ISETP.GE.AND P0, PT, R24, RZ, PT ;  /* 0x000000ff1800720c */ /* 0x000fe40003f06270 */
[----:B------:R-:W-:-:S11]  /*0f90*/  ISETP.GE.AND P2, PT, R25, RZ, PT ;  /* 0x000000ff1900720c */ /* 0x000fd60003f46270 */
[----:B------:R-:W-:Y:S01]  /*0fa0*/  @P0 IMAD.MOV.U32 R22, RZ, RZ, RZ ;  /* 0x000000ffff160224 */ /* 0x000fe200078e00ff */
[----:B------:R-:W-:Y:S01]  /*0fb0*/  @!P0 MOV R22, 0xffffffc0 ;  /* 0xffffffc000168802 */ /* 0x000fe20000000f00 */
[----:B------:R-:W-:Y:S01]  /*0fc0*/  @!P0 FFMA R2, R2, 1.84467440737095516160e+19, RZ ;  /* 0x5f80000002028823 */ /* 0x000fe200000000ff */
[----:B------:R-:W-:Y:S02]  /*0fd0*/  @!P2 FFMA R3, R3, 1.84467440737095516160e+19, RZ ;  /* 0x5f8000000303a823 */ /* 0x000fe400000000ff */
[----:B------:R-:W-:-:S07]  /*0fe0*/  @!P2 IADD3 R22, PT, PT, R22, 0x40, RZ ;  /* 0x000000401616a810 */ /* 0x000fce0007ffe0ff */
.L_x_14:
[----:B------:R-:W-:Y:S01]  /*0ff0*/  LEA R24, R21, 0xc0800000, 0x17 ;  /* 0xc080000015187811 */ /* 0x000fe200078eb8ff */
[----:B------:R-:W-:Y:S01]  /*1000*/  BSSY.RECONVERGENT B3, `(.L_x_19) ;  /* 0x0000036000037945 */ /* 0x000fe20003800200 */
[----:B------:R-:W-:-:S03]  /*1010*/  IADD3 R23, PT, PT, R23, -0x7f, RZ ;  /* 0xffffff8117177810 */ /* 0x000fc60007ffe0ff */
[----:B------:R-:W-:Y:S02]  /*1020*/  IMAD.IADD R26, R3, 0x1, -R24 ;  /* 0x00000001031a7824 */ /* 0x000fe400078e0a18 */
[C---:B------:R-:W-:Y:S01]  /*1030*/  IMAD R2, R23.reuse, -0x800000, R2 ;  /* 0xff80000017027824 */ /* 0x040fe200078e0202 */
[----:B------:R-:W-:Y:S01]  /*1040*/  IADD3 R23, PT, PT, R23, 0x7f, -R21 ;  /* 0x0000007f17177810 */ /* 0x000fe20007ffe815 */
[----:B------:R-:W0:Y:S01]  /*1050*/  MUFU.RCP R24, R26 ;  /* 0x0000001a00187308 */ /* 0x000e220000001000 */
[----:B------:R-:W-:Y:S02]  /*1060*/  FADD.FTZ R25, -R26, -RZ ;  /* 0x800000ff1a197221 */ /* 0x000fe40000010100 */
[----:B------:R-:W-:Y:S02]  /*1070*/  IADD3 R23, PT, PT, R23, R22, RZ ;  /* 0x0000001617177210 */ /* 0x000fe40007ffe0ff */
[----:B0-----:R-:W-:-:S04]  /*1080*/  FFMA R3, R24, R25, 1 ;  /* 0x3f80000018037423 */ /* 0x001fc80000000019 */
[----:B------:R-:W-:-:S04]  /*1090*/  FFMA R3, R24, R3, R24 ;  /* 0x0000000318037223 */ /* 0x000fc80000000018 */
[----:B------:R-:W-:-:S04]  /*10a0*/  FFMA R24, R2, R3, RZ ;  /* 0x0000000302187223 */ /* 0x000fc800000000ff */
[----:B------:R-:W-:-:S04]  /*10b0*/  FFMA R27, R25, R24, R2 ;  /* 0x00000018191b7223 */ /* 0x000fc80000000002 */
[----:B------:R-:W-:-:S04]  /*10c0*/  FFMA R24, R3, R27, R24 ;  /* 0x0000001b03187223 */ /* 0x000fc80000000018 */
[----:B------:R-:W-:-:S04]  /*10d0*/  FFMA R25, R25, R24, R2 ;  /* 0x0000001819197223 */ /* 0x000fc80000000002 */
[----:B------:R-:W-:-:S05]  /*10e0*/  FFMA R2, R3, R25, R24 ;  /* 0x0000001903027223 */ /* 0x000fca0000000018 */
[----:B------:R-:W-:-:S04]  /*10f0*/  SHF.R.U32.HI R21, RZ, 0x17, R2 ;  /* 0x00000017ff157819 */ /* 0x000fc80000011602 */
[----:B------:R-:W-:-:S05]  /*1100*/  LOP3.LUT R21, R21, 0xff, RZ, 0xc0, !PT ;  /* 0x000000ff15157812 */ /* 0x000fca00078ec0ff */
[----:B------:R-:W-:-:S05]  /*1110*/  IMAD.IADD R21, R21, 0x1, R23 ;  /* 0x0000000115157824 */ /* 0x000fca00078e0217 */
[----:B------:R-:W-:-:S04]  /*1120*/  IADD3 R22, PT, PT, R21, -0x1, RZ ;  /* 0xffffffff15167810 */ /* 0x000fc80007ffe0ff */
[----:B------:R-:W-:-:S13]  /*1130*/  ISETP.GE.U32.AND P0, PT, R22, 0xfe, PT ;  /* 0x000000fe1600780c */ /* 0x000fda0003f06070 */
[----:B------:R-:W-:Y:S05]  /*1140*/  @!P0 BRA `(.L_x_20) ;  /* 0x0000000000808947 */ /* 0x000fea0003800000 */
[----:B------:R-:W-:-:S13]  /*1150*/  ISETP.GT.AND P0, PT, R21, 0xfe, PT ;  /* 0x000000fe1500780c */ /* 0x000fda0003f04270 */
[----:B------:R-:W-:Y:S05]  /*1160*/  @P0 BRA `(.L_x_21) ;  /* 0x00000000006c0947 */ /* 0x000fea0003800000 */
[----:B------:R-:W-:-:S13]  /*1170*/  ISETP.GE.AND P0, PT, R21, 0x1, PT ;  /* 0x000000011500780c */ /* 0x000fda0003f06270 */
[----:B------:R-:W-:Y:S05]  /*1180*/  @P0 BRA `(.L_x_22) ;  /* 0x0000000000740947 */ /* 0x000fea0003800000 */
[----:B------:R-:W-:Y:S02]  /*1190*/  ISETP.GE.AND P0, PT, R21, -0x18, PT ;  /* 0xffffffe81500780c */ /* 0x000fe40003f06270 */
[----:B------:R-:W-:-:S11]  /*11a0*/  LOP3.LUT R2, R2, 0x80000000, RZ, 0xc0, !PT ;  /* 0x8000000002027812 */ /* 0x000fd600078ec0ff */
[----:B------:R-:W-:Y:S05]  /*11b0*/  @!P0 BRA `(.L_x_22) ;  /* 0x0000000000688947 */ /* 0x000fea0003800000 */
[-CC-:B------:R-:W-:Y:S01]  /*11c0*/  FFMA.RZ R22, R3, R25.reuse, R24.reuse ;  /* 0x0000001903167223 */ /* 0x180fe2000000c018 */
[C---:B------:R-:W-:Y:S02]  /*11d0*/  ISETP.NE.AND P3, PT, R21.reuse, RZ, PT ;  /* 0x000000ff1500720c */ /* 0x040fe40003f65270 */
[----:B------:R-:W-:Y:S02]  /*11e0*/  ISETP.NE.AND P2, PT, R21, RZ, PT ;  /* 0x000000ff1500720c */ /* 0x000fe40003f45270 */
[----:B------:R-:W-:Y:S01]  /*11f0*/  LOP3.LUT R23, R22, 0x7fffff, RZ, 0xc0, !PT ;  /* 0x007fffff16177812 */ /* 0x000fe200078ec0ff */
[CCC-:B------:R-:W-:Y:S01]  /*1200*/  FFMA.RP R22, R3.reuse, R25.reuse, R24.reuse ;  /* 0x0000001903167223 */ /* 0x1c0fe20000008018 */
[----:B------:R-:W-:Y:S01]  /*1210*/  FFMA.RM R3, R3, R25, R24 ;  /* 0x0000001903037223 */ /* 0x000fe20000004018 */
[----:B------:R-:W-:Y:S01]  /*1220*/  IADD3 R24, PT, PT, R21, 0x20, RZ ;  /* 0x0000002015187810 */ /* 0x000fe20007ffe0ff */
[----:B------:R-:W-:Y:S01]  /*1230*/  IMAD.MOV R21, RZ, RZ, -R21 ;  /* 0x000000ffff157224 */ /* 0x000fe200078e0a15 */
[----:B------:R-:W-:-:S02]  /*1240*/  LOP3.LUT R23, R23, 0x800000, RZ, 0xfc, !PT ;  /* 0x0080000017177812 */ /* 0x000fc400078efcff */
[----:B------:R-:W-:Y:S02]  /*1250*/  FSETP.NEU.FTZ.AND P0, PT, R22, R3, PT ;  /* 0x000000031600720b */ /* 0x000fe40003f1d000 */
[----:B------:R-:W-:Y:S02]  /*1260*/  SHF.L.U32 R24, R23, R24, RZ ;  /* 0x0000001817187219 */ /* 0x000fe400000006ff */
[----:B------:R-:W-:Y:S02]  /*1270*/  SEL R22, R21, RZ, P3 ;  /* 0x000000ff15167207 */ /* 0x000fe40001800000 */
[----:B------:R-:W-:Y:S02]  /*1280*/  ISETP.NE.AND P2, PT, R24, RZ, P2 ;  /* 0x000000ff1800720c */ /* 0x000fe40001745270 */
[----:B------:R-:W-:Y:S02]  /*1290*/  SHF.R.U32.HI R22, RZ, R22, R23 ;  /* 0x00000016ff167219 */ /* 0x000fe40000011617 */
[----:B------:R-:W-:-:S02]  /*12a0*/  PLOP3.LUT P0, PT, P0, P2, PT, 0xf8, 0x8f ;  /* 0x00000000008f781c */ /* 0x000fc40000705f70 */
[----:B------:R-:W-:Y:S02]  /*12b0*/  SHF.R.U32.HI R24, RZ, 0x1, R22 ;  /* 0x00000001ff187819 */ /* 0x000fe40000011616 */
[----:B------:R-:W-:-:S04]  /*12c0*/  SEL R3, RZ, 0x1, !P0 ;  /* 0x00000001ff037807 */ /* 0x000fc80004000000 */
[----:B------:R-:W-:-:S04]  /*12d0*/  LOP3.LUT R3, R3, 0x1, R24, 0xf8, !PT ;  /* 0x0000000103037812 */ /* 0x000fc800078ef818 */
[----:B------:R-:W-:-:S04]  /*12e0*/  LOP3.LUT R3, R3, R22, RZ, 0xc0, !PT ;  /* 0x0000001603037212 */ /* 0x000fc800078ec0ff */
[----:B------:R-:W-:-:S04]  /*12f0*/  IADD3 R3, PT, PT, R24, R3, RZ ;  /* 0x0000000318037210 */ /* 0x000fc80007ffe0ff */
[----:B------:R-:W-:Y:S01]  /*1300*/  LOP3.LUT R2, R3, R2, RZ, 0xfc, !PT ;  /* 0x0000000203027212 */ /* 0x000fe200078efcff */
[----:B------:R-:W-:Y:S06]  /*1310*/  BRA `(.L_x_22) ;  /* 0x0000000000107947 */ /* 0x000fec0003800000 */
.L_x_21:
[----:B------:R-:W-:-:S04]  /*1320*/  LOP3.LUT R2, R2, 0x80000000, RZ, 0xc0, !PT ;  /* 0x8000000002027812 */ /* 0x000fc800078ec0ff */
[----:B------:R-:W-:Y:S01]  /*1330*/  LOP3.LUT R2, R2, 0x7f800000, RZ, 0xfc, !PT ;  /* 0x7f80000002027812 */ /* 0x000fe200078efcff */
[----:B------:R-:W-:Y:S06]  /*1340*/  BRA `(.L_x_22) ;  /* 0x0000000000047947 */ /* 0x000fec0003800000 */
.L_x_20:
[----:B------:R-:W-:-:S07]  /*1350*/  LEA R2, R23, R2, 0x17 ;  /* 0x0000000217027211 */ /* 0x000fce00078eb8ff */
.L_x_22:
[----:B------:R-:W-:Y:S05]  /*1360*/  BSYNC.RECONVERGENT B3 ;  /* 0x0000000000037941 */ /* 0x000fea0003800200 */
.L_x_19:
[----:B------:R-:W-:Y:S05]  /*1370*/  BRA `(.L_x_23) ;  /* 0x0000000000207947 */ /* 0x000fea0003800000 */
.L_x_18:
[----:B------:R-:W-:-:S04]  /*1380*/  LOP3.LUT R2, R3, 0x80000000, R2, 0x48, !PT ;  /* 0x8000000003027812 */ /* 0x000fc800078e4802 */
[----:B------:R-:W-:Y:S01]  /*1390*/  LOP3.LUT R2, R2, 0x7f800000, RZ, 0xfc, !PT ;  /* 0x7f80000002027812 */ /* 0x000fe200078efcff */
[----:B------:R-:W-:Y:S06]  /*13a0*/  BRA `(.L_x_23) ;  /* 0x0000000000147947 */ /* 0x000fec0003800000 */
.L_x_17:
[----:B------:R-:W-:Y:S01]  /*13b0*/  LOP3.LUT R2, R3, 0x80000000, R2, 0x48, !PT ;  /* 0x8000000003027812 */ /* 0x000fe200078e4802 */
[----:B------:R-:W-:Y:S06]  /*13c0*/  BRA `(.L_x_23) ;  /* 0x00000000000c7947 */ /* 0x000fec0003800000 */
.L_x_16:
[----:B------:R-:W0:Y:S01]  /*13d0*/  MUFU.RSQ R2, -QNAN ;  /* 0xffc0000000027908 */ /* 0x000e220000001400 */
[----:B------:R-:W-:Y:S05]  /*13e0*/  BRA `(.L_x_23) ;  /* 0x0000000000047947 */ /* 0x000fea0003800000 */
.L_x_15:
[----:B------:R-:W-:-:S07]  /*13f0*/  FADD.FTZ R2, R2, R3 ;  /* 0x0000000302027221 */ /* 0x000fce0000010000 */
.L_x_23:
[----:B------:R-:W-:Y:S05]  /*1400*/  BSYNC.RECONVERGENT B2 ;  /* 0x0000000000027941 */ /* 0x000fea0003800200 */
.L_x_13:
[----:B------:R-:W-:Y:S02]  /*1410*/  HFMA2 R3, -RZ, RZ, 0, 0 ;  /* 0x00000000ff037431 */ /* 0x000fe400000001ff */
[----:B0-----:R-:W-:Y:S01]  /*1420*/  IMAD.MOV.U32 R21, RZ, RZ, R2 ;  /* 0x000000ffff157224 */ /* 0x001fe200078e0002 */
[----:B------:R-:W-:-:S04]  /*1430*/  MOV R2, R20 ;  /* 0x0000001400027202 */ /* 0x000fc80000000f00 */
[----:B------:R-:W-:Y:S05]  /*1440*/  RET.REL.NODEC R2 `(_Z14render_fractalPiiiffiPffS_i) ;  /* 0xffffffe802ec7950 */ /* 0x000fea0003c3ffff */
.L_x_24:
[----:B------:R-:W-:-:S00]  /*1450*/  BRA `(.L_x_24) ;  /* 0xfffffffc00fc7947 */ /* 0x000fc0000383ffff */
[----:B------:R-:W-:-:S00]  /*1460*/  NOP ;  /* 0x0000000000007918 */ /* 0x000fc00000000000 */
        /* <DEDUP_REMOVED lines=9> */
.L_x_25:


//--------------------- .nv.shared.reserved.0     --------------------------
	.section	.nv.shared.reserved.0,"aw",@nobits
	.weak		__nv_reservedSMEM_offset_0_alias
	.size		__nv_reservedSMEM_offset_0_alias, 0, 64
	.other		__nv_reservedSMEM_offset_0_alias,@"STO_CUDA_RESERVED_SHARED STV_DEFAULT"
__nv_reservedSMEM_offset_0_alias:
	.zero		0
	.zero		64


//--------------------- .nv.constant0._Z14render_fractalPiiiffiPffS_i --------------------------
	.section	.nv.constant0._Z14render_fractalPiiiffiPffS_i,"a",@progbits
	.sectionflags	@""
	.align	4
.nv.constant0._Z14render_fractalPiiiffiPffS_i:
	.zero		956


//--------------------- SYMBOLS --------------------------

	.type		.nv.reservedSmem.offset0,@object
	.size		.nv.reservedSmem.offset0,0x4
